//
// Generated by NVIDIA NVVM Compiler
//
// Compiler Build ID: CL-36424714
// Cuda compilation tools, release 13.0, V13.0.88
// Based on NVVM 20.0.0
//

.version 9.0
.target sm_100
.address_size 64

	// .globl	_Z3KMPPcS_PiS0_i

.visible .entry _Z3KMPPcS_PiS0_i(
	.param .u64 .ptr .align 1 _Z3KMPPcS_PiS0_i_param_0,
	.param .u64 .ptr .align 1 _Z3KMPPcS_PiS0_i_param_1,
	.param .u64 .ptr .align 1 _Z3KMPPcS_PiS0_i_param_2,
	.param .u64 .ptr .align 1 _Z3KMPPcS_PiS0_i_param_3,
	.param .u32 _Z3KMPPcS_PiS0_i_param_4
)
{
	.reg .pred 	%p<6>;
	.reg .b16 	%rs<3>;
	.reg .b32 	%r<20>;
	.reg .b64 	%rd<17>;

	ld.param.u64 	%rd4, [_Z3KMPPcS_PiS0_i_param_0];
	ld.param.u64 	%rd5, [_Z3KMPPcS_PiS0_i_param_1];
	ld.param.u64 	%rd6, [_Z3KMPPcS_PiS0_i_param_2];
	ld.param.u64 	%rd7, [_Z3KMPPcS_PiS0_i_param_3];
	ld.param.u32 	%r12, [_Z3KMPPcS_PiS0_i_param_4];
	mov.u32 	%r1, %ctaid.x;
	mul.lo.s32 	%r18, %r1, 1000;
	setp.gt.s32 	%p1, %r18, 2147481647;
	@%p1 bra 	$L__BB0_9;
	add.s32 	%r3, %r18, 2000;
	cvta.to.global.u64 	%rd1, %rd5;
	cvta.to.global.u64 	%rd2, %rd4;
	cvta.to.global.u64 	%rd3, %rd6;
	mov.b32 	%r19, 0;
$L__BB0_2:
	setp.ne.s32 	%p2, %r19, -1;
	@%p2 bra 	$L__BB0_4;
	add.s32 	%r18, %r18, 1;
	mov.b32 	%r19, 0;
	bra.uni 	$L__BB0_8;
$L__BB0_4:
	cvt.s64.s32 	%rd8, %r18;
	add.s64 	%rd9, %rd1, %rd8;
	ld.global.u8 	%rs1, [%rd9];
	cvt.s64.s32 	%rd10, %r19;
	add.s64 	%rd11, %rd2, %rd10;
	ld.global.u8 	%rs2, [%rd11];
	setp.ne.s16 	%p3, %rs1, %rs2;
	@%p3 bra 	$L__BB0_7;
	add.s32 	%r18, %r18, 1;
	add.s32 	%r19, %r19, 1;
	setp.ne.s32 	%p4, %r19, %r12;
	@%p4 bra 	$L__BB0_8;
	sub.s32 	%r14, %r18, %r12;
	cvta.to.global.u64 	%rd14, %rd7;
	mul.wide.u32 	%rd15, %r1, 4;
	add.s64 	%rd16, %rd14, %rd15;
	st.global.u32 	[%rd16], %r14;
	bra.uni 	$L__BB0_9;
$L__BB0_7:
	mul.wide.s32 	%rd12, %r19, 4;
	add.s64 	%rd13, %rd3, %rd12;
	ld.global.u32 	%r19, [%rd13];
$L__BB0_8:
	setp.lt.s32 	%p5, %r18, %r3;
	@%p5 bra 	$L__BB0_2;
$L__BB0_9:
	ret;

}


// ===== COMPILED SASS (sm_100) =====

	.target	sm_100

	.elftype	@"ET_EXEC"


//--------------------- .note.nv.tkinfo           --------------------------
	.section	.note.nv.tkinfo,"",@"SHT_NOTE"
	.sectionflags	@"SHF_NOTE_NV_TKINFO"
	.tkinfo
        /*0018*/ 	.word	0x00000002
        /*0030*/ 	.string	""
        /*0030*/ 	.string	"ptxas"
        /*0030*/ 	.string	"Cuda compilation tools, release 13.0, V13.0.88"
        /*0030*/ 	.string	"Build cuda_13.0.r13.0/compiler.36424714_0"
        /*0030*/ 	.string	"-arch sm_100 -m 64 "



//--------------------- .note.nv.cuinfo           --------------------------
	.section	.note.nv.cuinfo,"",@"SHT_NOTE"
	.sectionflags	@"SHF_NOTE_NV_CUINFO"
        /*0018*/ 	.short	0x0002
        /*001a*/ 	.short	0x0064
        /*001c*/ 	.short	0x0082
	.zero		2


//--------------------- .nv.info                  --------------------------
	.section	.nv.info,"",@"SHT_CUDA_INFO"
	.align	4


	//----- nvinfo : EIATTR_REGCOUNT
	.align		4
        /*0000*/ 	.byte	0x04, 0x2f
        /*0002*/ 	.short	(.L_1 - .L_0)
	.align		4
.L_0:
        /*0004*/ 	.word	index@(_Z3KMPPcS_PiS0_i)
        /*0008*/ 	.word	0x00000014


	//----- nvinfo : EIATTR_FRAME_SIZE
	.align		4
.L_1:
        /*000c*/ 	.byte	0x04, 0x11
        /*000e*/ 	.short	(.L_3 - .L_2)
	.align		4
.L_2:
        /*0010*/ 	.word	index@(_Z3KMPPcS_PiS0_i)
        /*0014*/ 	.word	0x00000000


	//----- nvinfo : EIATTR_MIN_STACK_SIZE
	.align		4
.L_3:
        /*0018*/ 	.byte	0x04, 0x12
        /*001a*/ 	.short	(.L_5 - .L_4)
	.align		4
.L_4:
        /*001c*/ 	.word	index@(_Z3KMPPcS_PiS0_i)
        /*0020*/ 	.word	0x00000000
.L_5:


//--------------------- .nv.compat                --------------------------
	.section	.nv.compat,"",@"SHT_CUDA_COMPAT_INFO"
	.align	4
        /*0000*/ 	.byte	0x02, 0x09, 0x00, 0x00, 0x02, 0x02, 0x01, 0x00, 0x02, 0x05, 0x05, 0x00, 0x03, 0x07, 0x01, 0x01
        /*0010*/ 	.byte	0x02, 0x03, 0x00, 0x00, 0x02, 0x06, 0x01, 0x00, 0x04, 0x0b, 0x08, 0x00, 0x09, 0x00, 0x00, 0x00
        /*0020*/ 	.byte	0x00, 0x00, 0x00, 0x00


//--------------------- .nv.info._Z3KMPPcS_PiS0_i --------------------------
	.section	.nv.info._Z3KMPPcS_PiS0_i,"",@"SHT_CUDA_INFO"
	.sectionflags	@""
	.align	4


	//----- nvinfo : EIATTR_CUDA_API_VERSION
	.align		4
        /*0000*/ 	.byte	0x04, 0x37
        /*0002*/ 	.short	(.L_7 - .L_6)
.L_6:
        /*0004*/ 	.word	0x00000082


	//----- nvinfo : EIATTR_KPARAM_INFO
	.align		4
.L_7:
        /*0008*/ 	.byte	0x04, 0x17
        /*000a*/ 	.short	(.L_9 - .L_8)
.L_8:
        /*000c*/ 	.word	0x00000000
        /*0010*/ 	.short	0x0004
        /*0012*/ 	.short	0x0020
        /*0014*/ 	.byte	0x00, 0xf0, 0x11, 0x00


	//----- nvinfo : EIATTR_KPARAM_INFO
	.align		4
.L_9:
        /*0018*/ 	.byte	0x04, 0x17
        /*001a*/ 	.short	(.L_11 - .L_10)
.L_10:
        /*001c*/ 	.word	0x00000000
        /*0020*/ 	.short	0x0003
        /*0022*/ 	.short	0x0018
        /*0024*/ 	.byte	0x00, 0xf5, 0x21, 0x00


	//----- nvinfo : EIATTR_KPARAM_INFO
	.align		4
.L_11:
        /*0028*/ 	.byte	0x04, 0x17
        /*002a*/ 	.short	(.L_13 - .L_12)
.L_12:
        /*002c*/ 	.word	0x00000000
        /*0030*/ 	.short	0x0002
        /*0032*/ 	.short	0x0010
        /*0034*/ 	.byte	0x00, 0xf5, 0x21, 0x00


	//----- nvinfo : EIATTR_KPARAM_INFO
	.align		4
.L_13:
        /*0038*/ 	.byte	0x04, 0x17
        /*003a*/ 	.short	(.L_15 - .L_14)
.L_14:
        /*003c*/ 	.word	0x00000000
        /*0040*/ 	.short	0x0001
        /*0042*/ 	.short	0x0008
        /*0044*/ 	.byte	0x00, 0xf5, 0x21, 0x00


	//----- nvinfo : EIATTR_KPARAM_INFO
	.align		4
.L_15:
        /*0048*/ 	.byte	0x04, 0x17
        /*004a*/ 	.short	(.L_17 - .L_16)
.L_16:
        /*004c*/ 	.word	0x00000000
        /*0050*/ 	.short	0x0000
        /*0052*/ 	.short	0x0000
        /*0054*/ 	.byte	0x00, 0xf5, 0x21, 0x00


	//----- nvinfo : EIATTR_SPARSE_MMA_MASK
	.align		4
.L_17:
        /*0058*/ 	.byte	0x03, 0x50
        /*005a*/ 	.short	0x0000


	//----- nvinfo : EIATTR_MAXREG_COUNT
	.align		4
        /*005c*/ 	.byte	0x03, 0x1b
        /*005e*/ 	.short	0x00ff


	//----- nvinfo : EIATTR_MERCURY_ISA_VERSION
	.align		4
        /*0060*/ 	.byte	0x03, 0x5f
        /*0062*/ 	.short	0x0101


	//----- nvinfo : EIATTR_VRC_CTA_INIT_COUNT
	.align		4
        /*0064*/ 	.byte	0x02, 0x4a
	.zero		1
	.zero		1


	//----- nvinfo : EIATTR_EXIT_INSTR_OFFSETS
	.align		4
        /*0068*/ 	.byte	0x04, 0x1c
        /*006a*/ 	.short	(.L_19 - .L_18)


	//   ....[0]....
.L_18:
        /*006c*/ 	.word	0x00000040


	//   ....[1]....
        /*0070*/ 	.word	0x00000210


	//   ....[2]....
        /*0074*/ 	.word	0x00000260


	//----- nvinfo : EIATTR_CBANK_PARAM_SIZE
	.align		4
.L_19:
        /*0078*/ 	.byte	0x03, 0x19
        /*007a*/ 	.short	0x0024


	//----- nvinfo : EIATTR_PARAM_CBANK
	.align		4
        /*007c*/ 	.byte	0x04, 0x0a
        /*007e*/ 	.short	(.L_21 - .L_20)
	.align		4
.L_20:
        /*0080*/ 	.word	index@(.nv.constant0._Z3KMPPcS_PiS0_i)
        /*0084*/ 	.short	0x0380
        /*0086*/ 	.short	0x0024


	//----- nvinfo : EIATTR_SW_WAR
	.align		4
.L_21:
        /*0088*/ 	.byte	0x04, 0x36
        /*008a*/ 	.short	(.L_23 - .L_22)
.L_22:
        /*008c*/ 	.word	0x00000008
.L_23:


//--------------------- .nv.callgraph             --------------------------
	.section	.nv.callgraph,"",@"SHT_CUDA_CALLGRAPH"
	.align	4
	.sectionentsize	8
	.align		4
        /*0000*/ 	.word	0x00000000
	.align		4
        /*0004*/ 	.word	0xffffffff
	.align		4
        /*0008*/ 	.word	0x00000000
	.align		4
        /*000c*/ 	.word	0xfffffffe
	.align		4
        /*0010*/ 	.word	0x00000000
	.align		4
        /*0014*/ 	.word	0xfffffffd
	.align		4
        /*0018*/ 	.word	0x00000000
	.align		4
        /*001c*/ 	.word	0xfffffffc


//--------------------- .text._Z3KMPPcS_PiS0_i    --------------------------
	.section	.text._Z3KMPPcS_PiS0_i,"ax",@progbits
	.align	128
        .global         _Z3KMPPcS_PiS0_i
        .type           _Z3KMPPcS_PiS0_i,@function
        .size           _Z3KMPPcS_PiS0_i,(.L_x_4 - _Z3KMPPcS_PiS0_i)
        .other          _Z3KMPPcS_PiS0_i,@"STO_CUDA_ENTRY STV_DEFAULT"
_Z3KMPPcS_PiS0_i:
.text._Z3KMPPcS_PiS0_i:
[----:B------:R-:W-:Y:S01]  /*0000*/  LDC R1, c[0x0][0x37c] ;  /* 0x0000df00ff017b82 */ /* 0x000fe20000000800 */
[----:B------:R-:W0:Y:S02]  /*0010*/  S2R R9, SR_CTAID.X ;  /* 0x0000000000097919 */ /* 0x000e240000002500 */
[----:B0-----:R-:W-:-:S05]  /*0020*/  IMAD R0, R9, 0x3e8, RZ ;  /* 0x000003e809007824 */ /* 0x001fca00078e02ff */
[----:B------:R-:W-:-:S13]  /*0030*/  ISETP.GT.AND P0, PT, R0, 0x7ffff82f, PT ;  /* 0x7ffff82f0000780c */ /* 0x000fda0003f04270 */
[----:B------:R-:W-:Y:S05]  /*0040*/  @P0 EXIT ;  /* 0x000000000000094d */ /* 0x000fea0003800000 */
[----:B------:R-:W0:Y:S01]  /*0050*/  LDC.64 R6, c[0x0][0x390] ;  /* 0x0000e400ff067b82 */ /* 0x000e220000000a00 */
[----:B------:R-:W-:Y:S01]  /*0060*/  IMAD.MOV.U32 R2, RZ, RZ, RZ ;  /* 0x000000ffff027224 */ /* 0x000fe200078e00ff */
[----:B------:R-:W1:Y:S01]  /*0070*/  LDCU.64 UR4, c[0x0][0x358] ;  /* 0x00006b00ff0477ac */ /* 0x000e620008000a00 */
[----:B------:R-:W-:Y:S01]  /*0080*/  VIADD R15, R0, 0x7d0 ;  /* 0x000007d0000f7836 */ /* 0x000fe20000000000 */
[----:B------:R-:W2:Y:S04]  /*0090*/  LDCU UR6, c[0x0][0x3a0] ;  /* 0x00007400ff0677ac */ /* 0x000ea80008000800 */
[----:B------:R-:W3:Y:S08]  /*00a0*/  LDC.64 R12, c[0x0][0x380] ;  /* 0x0000e000ff0c7b82 */ /* 0x000ef00000000a00 */
[----:B------:R-:W4:Y:S02]  /*00b0*/  LDC.64 R10, c[0x0][0x388] ;  /* 0x0000e200ff0a7b82 */ /* 0x000f240000000a00 */
.L_x_2:
[----:B-----5:R-:W-:Y:S01]  /*00c0*/  ISETP.NE.AND P0, PT, R2, -0x1, PT ;  /* 0xffffffff0200780c */ /* 0x020fe20003f05270 */
[----:B------:R-:W-:-:S12]  /*00d0*/  IMAD.MOV.U32 R17, RZ, RZ, R2 ;  /* 0x000000ffff117224 */ /* 0x000fd800078e0002 */
[----:B------:R-:W-:Y:S01]  /*00e0*/  @!P0 VIADD R0, R0, 0x1 ;  /* 0x0000000100008836 */ /* 0x000fe20000000000 */
[----:B------:R-:W-:Y:S01]  /*00f0*/  @!P0 MOV R2, RZ ;  /* 0x000000ff00028202 */ /* 0x000fe20000000f00 */
[----:B0-----:R-:W-:Y:S06]  /*0100*/  @!P0 BRA `(.L_x_0) ;  /* 0x00000000004c8947 */ /* 0x001fec0003800000 */
[C---:B---3--:R-:W-:Y:S02]  /*0110*/  IADD3 R4, P1, PT, R17.reuse, R12, RZ ;  /* 0x0000000c11047210 */ /* 0x048fe40007f3e0ff */
[C---:B----4-:R-:W-:Y:S02]  /*0120*/  IADD3 R2, P0, PT, R0.reuse, R10, RZ ;  /* 0x0000000a00027210 */ /* 0x050fe40007f1e0ff */
[----:B------:R-:W-:Y:S02]  /*0130*/  LEA.HI.X.SX32 R5, R17, R13, 0x1, P1 ;  /* 0x0000000d11057211 */ /* 0x000fe400008f0eff */
[----:B------:R-:W-:-:S04]  /*0140*/  LEA.HI.X.SX32 R3, R0, R11, 0x1, P0 ;  /* 0x0000000b00037211 */ /* 0x000fc800000f0eff */
[----:B-1----:R-:W3:Y:S04]  /*0150*/  LDG.E.U8 R5, desc[UR4][R4.64] ;  /* 0x0000000404057981 */ /* 0x002ee8000c1e1100 */
[----:B------:R-:W3:Y:S02]  /*0160*/  LDG.E.U8 R2, desc[UR4][R2.64] ;  /* 0x0000000402027981 */ /* 0x000ee4000c1e1100 */
[----:B---3--:R-:W-:-:S13]  /*0170*/  ISETP.NE.AND P0, PT, R2, R5, PT ;  /* 0x000000050200720c */ /* 0x008fda0003f05270 */
[----:B------:R-:W-:Y:S05]  /*0180*/  @P0 BRA `(.L_x_1) ;  /* 0x0000000000240947 */ /* 0x000fea0003800000 */
[----:B------:R-:W-:Y:S02]  /*0190*/  VIADD R2, R17, 0x1 ;  /* 0x0000000111027836 */ /* 0x000fe40000000000 */
[----:B------:R-:W-:-:S03]  /*01a0*/  VIADD R0, R0, 0x1 ;  /* 0x0000000100007836 */ /* 0x000fc60000000000 */
[----:B--2---:R-:W-:-:S13]  /*01b0*/  ISETP.NE.AND P0, PT, R2, UR6, PT ;  /* 0x0000000602007c0c */ /* 0x004fda000bf05270 */
[----:B------:R-:W-:Y:S05]  /*01c0*/  @P0 BRA `(.L_x_0) ;  /* 0x00000000001c0947 */ /* 0x000fea0003800000 */
[----:B------:R-:W1:Y:S01]  /*01d0*/  LDC.64 R2, c[0x0][0x398] ;  /* 0x0000e600ff027b82 */ /* 0x000e620000000a00 */
[----:B------:R-:W-:Y:S01]  /*01e0*/  IADD3 R5, PT, PT, R0, -UR6, RZ ;  /* 0x8000000600057c10 */ /* 0x000fe2000fffe0ff */
[----:B-1----:R-:W-:-:S05]  /*01f0*/  IMAD.WIDE.U32 R2, R9, 0x4, R2 ;  /* 0x0000000409027825 */ /* 0x002fca00078e0002 */
[----:B------:R-:W-:Y:S01]  /*0200*/  STG.E desc[UR4][R2.64], R5 ;  /* 0x0000000502007986 */ /* 0x000fe2000c101904 */
[----:B------:R-:W-:Y:S05]  /*0210*/  EXIT ;  /* 0x000000000000794d */ /* 0x000fea0003800000 */
.L_x_1:
[----:B0-----:R-:W-:-:S06]  /*0220*/  IMAD.WIDE R2, R17, 0x4, R6 ;  /* 0x0000000411027825 */ /* 0x001fcc00078e0206 */
[----:B------:R0:W5:Y:S02]  /*0230*/  LDG.E R2, desc[UR4][R2.64] ;  /* 0x0000000402027981 */ /* 0x000164000c1e1900 */
.L_x_0:
[----:B------:R-:W-:-:S13]  /*0240*/  ISETP.GE.AND P0, PT, R0, R15, PT ;  /* 0x0000000f0000720c */ /* 0x000fda0003f06270 */
[----:B------:R-:W-:Y:S05]  /*0250*/  @!P0 BRA `(.L_x_2) ;  /* 0xfffffffc00988947 */ /* 0x000fea000383ffff */
[----:B-12---:R-:W-:Y:S05]  /*0260*/  EXIT ;  /* 0x000000000000794d */ /* 0x006fea0003800000 */
.L_x_3:
[----:B------:R-:W-:-:S00]  /*0270*/  BRA `(.L_x_3) ;  /* 0xfffffffc00fc7947 */ /* 0x000fc0000383ffff */
[----:B------:R-:W-:-:S00]  /*0280*/  NOP ;  /* 0x0000000000007918 */ /* 0x000fc00000000000 */
[----:B------:R-:W-:-:S00]  /*0290*/  NOP ;  /* 0x0000000000007918 */ /* 0x000fc00000000000 */
[----:B------:R-:W-:-:S00]  /*02a0*/  NOP ;  /* 0x0000000000007918 */ /* 0x000fc00000000000 */
[----:B------:R-:W-:-:S00]  /*02b0*/  NOP ;  /* 0x0000000000007918 */ /* 0x000fc00000000000 */
[----:B------:R-:W-:-:S00]  /*02c0*/  NOP ;  /* 0x0000000000007918 */ /* 0x000fc00000000000 */
[----:B------:R-:W-:-:S00]  /*02d0*/  NOP ;  /* 0x0000000000007918 */ /* 0x000fc00000000000 */
[----:B------:R-:W-:-:S00]  /*02e0*/  NOP ;  /* 0x0000000000007918 */ /* 0x000fc00000000000 */
[----:B------:R-:W-:-:S00]  /*02f0*/  NOP ;  /* 0x0000000000007918 */ /* 0x000fc00000000000 */
.L_x_4:


//--------------------- .nv.shared.reserved.0     --------------------------
	.section	.nv.shared.reserved.0,"aw",@nobits
	.weak		__nv_reservedSMEM_offset_0_alias
	.size		__nv_reservedSMEM_offset_0_alias, 0, 64
	.other		__nv_reservedSMEM_offset_0_alias,@"STO_CUDA_RESERVED_SHARED STV_DEFAULT"
__nv_reservedSMEM_offset_0_alias:
	.zero		0
	.zero		64


//--------------------- .nv.constant0._Z3KMPPcS_PiS0_i --------------------------
	.section	.nv.constant0._Z3KMPPcS_PiS0_i,"a",@progbits
	.sectionflags	@""
	.align	4
.nv.constant0._Z3KMPPcS_PiS0_i:
	.zero		932


//--------------------- SYMBOLS --------------------------

	.type		.nv.reservedSmem.offset0,@object
	.size		.nv.reservedSmem.offset0,0x4
